//
// Generated by NVIDIA NVVM Compiler
//
// Compiler Build ID: CL-36424714
// Cuda compilation tools, release 13.0, V13.0.88
// Based on NVVM 20.0.0
//

.version 9.0
.target sm_100
.address_size 64

	// .globl	_Z6assignPci

.visible .entry _Z6assignPci(
	.param .u64 .ptr .align 1 _Z6assignPci_param_0,
	.param .u32 _Z6assignPci_param_1
)
{
	.reg .pred 	%p<2>;
	.reg .b16 	%rs<3>;
	.reg .b32 	%r<3>;
	.reg .b64 	%rd<5>;

	ld.param.u64 	%rd1, [_Z6assignPci_param_0];
	ld.param.u32 	%r2, [_Z6assignPci_param_1];
	mov.u32 	%r1, %tid.x;
	setp.ge.u32 	%p1, %r1, %r2;
	@%p1 bra 	$L__BB0_2;
	cvta.to.global.u64 	%rd2, %rd1;
	cvt.u64.u32 	%rd3, %r1;
	add.s64 	%rd4, %rd2, %rd3;
	ld.global.u8 	%rs1, [%rd4];
	add.s16 	%rs2, %rs1, 1;
	st.global.u8 	[%rd4], %rs2;
$L__BB0_2:
	ret;

}


// ===== COMPILED SASS (sm_100) =====

	.target	sm_100

	.elftype	@"ET_EXEC"


//--------------------- .note.nv.tkinfo           --------------------------
	.section	.note.nv.tkinfo,"",@"SHT_NOTE"
	.sectionflags	@"SHF_NOTE_NV_TKINFO"
	.tkinfo
        /*0018*/ 	.word	0x00000002
        /*0030*/ 	.string	""
        /*0030*/ 	.string	"ptxas"
        /*0030*/ 	.string	"Cuda compilation tools, release 13.0, V13.0.88"
        /*0030*/ 	.string	"Build cuda_13.0.r13.0/compiler.36424714_0"
        /*0030*/ 	.string	"-arch sm_100 -m 64 "



//--------------------- .note.nv.cuinfo           --------------------------
	.section	.note.nv.cuinfo,"",@"SHT_NOTE"
	.sectionflags	@"SHF_NOTE_NV_CUINFO"
        /*0018*/ 	.short	0x0002
        /*001a*/ 	.short	0x0064
        /*001c*/ 	.short	0x0082
	.zero		2


//--------------------- .nv.info                  --------------------------
	.section	.nv.info,"",@"SHT_CUDA_INFO"
	.align	4


	//----- nvinfo : EIATTR_REGCOUNT
	.align		4
        /*0000*/ 	.byte	0x04, 0x2f
        /*0002*/ 	.short	(.L_1 - .L_0)
	.align		4
.L_0:
        /*0004*/ 	.word	index@(_Z6assignPci)
        /*0008*/ 	.word	0x00000008


	//----- nvinfo : EIATTR_FRAME_SIZE
	.align		4
.L_1:
        /*000c*/ 	.byte	0x04, 0x11
        /*000e*/ 	.short	(.L_3 - .L_2)
	.align		4
.L_2:
        /*0010*/ 	.word	index@(_Z6assignPci)
        /*0014*/ 	.word	0x00000000


	//----- nvinfo : EIATTR_MIN_STACK_SIZE
	.align		4
.L_3:
        /*0018*/ 	.byte	0x04, 0x12
        /*001a*/ 	.short	(.L_5 - .L_4)
	.align		4
.L_4:
        /*001c*/ 	.word	index@(_Z6assignPci)
        /*0020*/ 	.word	0x00000000
.L_5:


//--------------------- .nv.compat                --------------------------
	.section	.nv.compat,"",@"SHT_CUDA_COMPAT_INFO"
	.align	4
        /*0000*/ 	.byte	0x02, 0x09, 0x00, 0x00, 0x02, 0x02, 0x01, 0x00, 0x02, 0x05, 0x05, 0x00, 0x03, 0x07, 0x01, 0x01
        /*0010*/ 	.byte	0x02, 0x03, 0x00, 0x00, 0x02, 0x06, 0x01, 0x00, 0x04, 0x0b, 0x08, 0x00, 0x09, 0x00, 0x00, 0x00
        /*0020*/ 	.byte	0x00, 0x00, 0x00, 0x00


//--------------------- .nv.info._Z6assignPci     --------------------------
	.section	.nv.info._Z6assignPci,"",@"SHT_CUDA_INFO"
	.sectionflags	@""
	.align	4


	//----- nvinfo : EIATTR_CUDA_API_VERSION
	.align		4
        /*0000*/ 	.byte	0x04, 0x37
        /*0002*/ 	.short	(.L_7 - .L_6)
.L_6:
        /*0004*/ 	.word	0x00000082


	//----- nvinfo : EIATTR_KPARAM_INFO
	.align		4
.L_7:
        /*0008*/ 	.byte	0x04, 0x17
        /*000a*/ 	.short	(.L_9 - .L_8)
.L_8:
        /*000c*/ 	.word	0x00000000
        /*0010*/ 	.short	0x0001
        /*0012*/ 	.short	0x0008
        /*0014*/ 	.byte	0x00, 0xf0, 0x11, 0x00


	//----- nvinfo : EIATTR_KPARAM_INFO
	.align		4
.L_9:
        /*0018*/ 	.byte	0x04, 0x17
        /*001a*/ 	.short	(.L_11 - .L_10)
.L_10:
        /*001c*/ 	.word	0x00000000
        /*0020*/ 	.short	0x0000
        /*0022*/ 	.short	0x0000
        /*0024*/ 	.byte	0x00, 0xf5, 0x21, 0x00


	//----- nvinfo : EIATTR_SPARSE_MMA_MASK
	.align		4
.L_11:
        /*0028*/ 	.byte	0x03, 0x50
        /*002a*/ 	.short	0x0000


	//----- nvinfo : EIATTR_MAXREG_COUNT
	.align		4
        /*002c*/ 	.byte	0x03, 0x1b
        /*002e*/ 	.short	0x00ff


	//----- nvinfo : EIATTR_MERCURY_ISA_VERSION
	.align		4
        /*0030*/ 	.byte	0x03, 0x5f
        /*0032*/ 	.short	0x0101


	//----- nvinfo : EIATTR_VRC_CTA_INIT_COUNT
	.align		4
        /*0034*/ 	.byte	0x02, 0x4a
	.zero		1
	.zero		1


	//----- nvinfo : EIATTR_EXIT_INSTR_OFFSETS
	.align		4
        /*0038*/ 	.byte	0x04, 0x1c
        /*003a*/ 	.short	(.L_13 - .L_12)


	//   ....[0]....
.L_12:
        /*003c*/ 	.word	0x00000040


	//   ....[1]....
        /*0040*/ 	.word	0x000000c0


	//----- nvinfo : EIATTR_CBANK_PARAM_SIZE
	.align		4
.L_13:
        /*0044*/ 	.byte	0x03, 0x19
        /*0046*/ 	.short	0x000c


	//----- nvinfo : EIATTR_PARAM_CBANK
	.align		4
        /*0048*/ 	.byte	0x04, 0x0a
        /*004a*/ 	.short	(.L_15 - .L_14)
	.align		4
.L_14:
        /*004c*/ 	.word	index@(.nv.constant0._Z6assignPci)
        /*0050*/ 	.short	0x0380
        /*0052*/ 	.short	0x000c


	//----- nvinfo : EIATTR_SW_WAR
	.align		4
.L_15:
        /*0054*/ 	.byte	0x04, 0x36
        /*0056*/ 	.short	(.L_17 - .L_16)
.L_16:
        /*0058*/ 	.word	0x00000008
.L_17:


//--------------------- .nv.callgraph             --------------------------
	.section	.nv.callgraph,"",@"SHT_CUDA_CALLGRAPH"
	.align	4
	.sectionentsize	8
	.align		4
        /*0000*/ 	.word	0x00000000
	.align		4
        /*0004*/ 	.word	0xffffffff
	.align		4
        /*0008*/ 	.word	0x00000000
	.align		4
        /*000c*/ 	.word	0xfffffffe
	.align		4
        /*0010*/ 	.word	0x00000000
	.align		4
        /*0014*/ 	.word	0xfffffffd
	.align		4
        /*0018*/ 	.word	0x00000000
	.align		4
        /*001c*/ 	.word	0xfffffffc


//--------------------- .text._Z6assignPci        --------------------------
	.section	.text._Z6assignPci,"ax",@progbits
	.align	128
        .global         _Z6assignPci
        .type           _Z6assignPci,@function
        .size           _Z6assignPci,(.L_x_1 - _Z6assignPci)
        .other          _Z6assignPci,@"STO_CUDA_ENTRY STV_DEFAULT"
_Z6assignPci:
.text._Z6assignPci:
[----:B------:R-:W-:Y:S01]  /*0000*/  LDC R1, c[0x0][0x37c] ;  /* 0x0000df00ff017b82 */ /* 0x000fe20000000800 */
[----:B------:R-:W0:Y:S01]  /*0010*/  S2R R2, SR_TID.X ;  /* 0x0000000000027919 */ /* 0x000e220000002100 */
[----:B------:R-:W0:Y:S02]  /*0020*/  LDCU UR4, c[0x0][0x388] ;  /* 0x00007100ff0477ac */ /* 0x000e240008000800 */
[----:B0-----:R-:W-:-:S13]  /*0030*/  ISETP.GE.U32.AND P0, PT, R2, UR4, PT ;  /* 0x0000000402007c0c */ /* 0x001fda000bf06070 */
[----:B------:R-:W-:Y:S05]  /*0040*/  @P0 EXIT ;  /* 0x000000000000094d */ /* 0x000fea0003800000 */
[----:B------:R-:W0:Y:S01]  /*0050*/  LDCU.64 UR6, c[0x0][0x380] ;  /* 0x00007000ff0677ac */ /* 0x000e220008000a00 */
[----:B------:R-:W1:Y:S01]  /*0060*/  LDCU.64 UR4, c[0x0][0x358] ;  /* 0x00006b00ff0477ac */ /* 0x000e620008000a00 */
[----:B0-----:R-:W-:-:S05]  /*0070*/  IADD3 R2, P0, PT, R2, UR6, RZ ;  /* 0x0000000602027c10 */ /* 0x001fca000ff1e0ff */
[----:B------:R-:W-:-:S05]  /*0080*/  IMAD.X R3, RZ, RZ, UR7, P0 ;  /* 0x00000007ff037e24 */ /* 0x000fca00080e06ff */
[----:B-1----:R-:W2:Y:S02]  /*0090*/  LDG.E.U8 R0, desc[UR4][R2.64] ;  /* 0x0000000402007981 */ /* 0x002ea4000c1e1100 */
[----:B--2---:R-:W-:-:S05]  /*00a0*/  VIADD R5, R0, 0x1 ;  /* 0x0000000100057836 */ /* 0x004fca0000000000 */
[----:B------:R-:W-:Y:S01]  /*00b0*/  STG.E.U8 desc[UR4][R2.64], R5 ;  /* 0x0000000502007986 */ /* 0x000fe2000c101104 */
[----:B------:R-:W-:Y:S05]  /*00c0*/  EXIT ;  /* 0x000000000000794d */ /* 0x000fea0003800000 */
.L_x_0:
[----:B------:R-:W-:-:S00]  /*00d0*/  BRA `(.L_x_0) ;  /* 0xfffffffc00fc7947 */ /* 0x000fc0000383ffff */
[----:B------:R-:W-:-:S00]  /*00e0*/  NOP ;  /* 0x0000000000007918 */ /* 0x000fc00000000000 */
        /* <DEDUP_REMOVED lines=9> */
.L_x_1:


//--------------------- .nv.shared.reserved.0     --------------------------
	.section	.nv.shared.reserved.0,"aw",@nobits
	.weak		__nv_reservedSMEM_offset_0_alias
	.size		__nv_reservedSMEM_offset_0_alias, 0, 64
	.other		__nv_reservedSMEM_offset_0_alias,@"STO_CUDA_RESERVED_SHARED STV_DEFAULT"
__nv_reservedSMEM_offset_0_alias:
	.zero		0
	.zero		64


//--------------------- .nv.constant0._Z6assignPci --------------------------
	.section	.nv.constant0._Z6assignPci,"a",@progbits
	.sectionflags	@""
	.align	4
.nv.constant0._Z6assignPci:
	.zero		908


//--------------------- SYMBOLS --------------------------

	.type		.nv.reservedSmem.offset0,@object
	.size		.nv.reservedSmem.offset0,0x4
